//
// Generated by NVIDIA NVVM Compiler
//
// Compiler Build ID: CL-36424714
// Cuda compilation tools, release 13.0, V13.0.88
// Based on NVVM 20.0.0
//

.version 9.0
.target sm_100
.address_size 64

	// .globl	_Z32computeAccelerationsPotentialGPUPA3_dS0_Pd
.global .align 4 .u32 hN;
// _ZZ32computeAccelerationsPotentialGPUPA3_dS0_PdE8sharedRk has been demoted

.visible .entry _Z32computeAccelerationsPotentialGPUPA3_dS0_Pd(
	.param .u64 .ptr .align 1 _Z32computeAccelerationsPotentialGPUPA3_dS0_Pd_param_0,
	.param .u64 .ptr .align 1 _Z32computeAccelerationsPotentialGPUPA3_dS0_Pd_param_1,
	.param .u64 .ptr .align 1 _Z32computeAccelerationsPotentialGPUPA3_dS0_Pd_param_2
)
{
	.reg .pred 	%p<16>;
	.reg .b32 	%r<29>;
	.reg .b64 	%rd<25>;
	.reg .b64 	%fd<266>;
	// demoted variable
	.shared .align 8 .b8 _ZZ32computeAccelerationsPotentialGPUPA3_dS0_PdE8sharedRk[3072];
	ld.param.u64 	%rd8, [_Z32computeAccelerationsPotentialGPUPA3_dS0_Pd_param_1];
	ld.param.u64 	%rd7, [_Z32computeAccelerationsPotentialGPUPA3_dS0_Pd_param_2];
	cvta.to.global.u64 	%rd1, %rd8;
	mov.u32 	%r14, %ctaid.x;
	mov.u32 	%r15, %ntid.x;
	mov.u32 	%r1, %tid.x;
	mad.lo.s32 	%r2, %r14, %r15, %r1;
	ld.global.u32 	%r3, [hN];
	setp.ge.s32 	%p1, %r2, %r3;
	@%p1 bra 	$L__BB0_24;
	cvta.to.global.u64 	%rd9, %rd7;
	mul.wide.s32 	%rd10, %r2, 24;
	add.s64 	%rd11, %rd1, %rd10;
	mov.u32 	%r16, _ZZ32computeAccelerationsPotentialGPUPA3_dS0_PdE8sharedRk;
	mad.lo.s32 	%r17, %r1, 24, %r16;
	ld.global.f64 	%fd1, [%rd11];
	st.shared.f64 	[%r17], %fd1;
	ld.global.f64 	%fd2, [%rd11+8];
	st.shared.f64 	[%r17+8], %fd2;
	ld.global.f64 	%fd3, [%rd11+16];
	st.shared.f64 	[%r17+16], %fd3;
	mul.wide.s32 	%rd12, %r2, 8;
	add.s64 	%rd2, %rd9, %rd12;
	mov.b64 	%rd13, 0;
	st.global.u64 	[%rd2], %rd13;
	setp.lt.s32 	%p2, %r3, 1;
	mov.f64 	%fd222, 0d0000000000000000;
	mov.f64 	%fd223, %fd222;
	mov.f64 	%fd224, %fd222;
	mov.f64 	%fd225, %fd222;
	@%p2 bra 	$L__BB0_23;
	setp.lt.u32 	%p3, %r3, 4;
	mov.f64 	%fd225, 0d0000000000000000;
	mov.b32 	%r28, 0;
	mov.f64 	%fd224, %fd225;
	mov.f64 	%fd223, %fd225;
	mov.f64 	%fd222, %fd225;
	@%p3 bra 	$L__BB0_13;
	neg.s32 	%r25, %r2;
	add.s64 	%rd24, %rd1, 48;
	mov.f64 	%fd225, 0d0000000000000000;
	mov.b32 	%r26, 0;
$L__BB0_4:
	.pragma "nounroll";
	setp.eq.s32 	%p4, %r25, 0;
	@%p4 bra 	$L__BB0_6;
	ld.global.f64 	%fd84, [%rd24+-48];
	sub.f64 	%fd85, %fd1, %fd84;
	ld.global.f64 	%fd86, [%rd24+-40];
	sub.f64 	%fd87, %fd2, %fd86;
	ld.global.f64 	%fd88, [%rd24+-32];
	sub.f64 	%fd89, %fd3, %fd88;
	mul.f64 	%fd90, %fd87, %fd87;
	fma.rn.f64 	%fd91, %fd85, %fd85, %fd90;
	fma.rn.f64 	%fd92, %fd89, %fd89, %fd91;
	mul.f64 	%fd93, %fd92, %fd92;
	mul.f64 	%fd94, %fd92, %fd93;
	mul.f64 	%fd95, %fd94, %fd94;
	mul.f64 	%fd96, %fd92, %fd95;
	rcp.rn.f64 	%fd97, %fd96;
	mul.f64 	%fd98, %fd92, %fd94;
	sub.f64 	%fd99, %fd92, %fd98;
	mul.f64 	%fd100, %fd99, 0d4010000000000000;
	fma.rn.f64 	%fd225, %fd100, %fd97, %fd225;
	fma.rn.f64 	%fd101, %fd94, 0dC038000000000000, 0d4048000000000000;
	mul.f64 	%fd102, %fd101, %fd97;
	fma.rn.f64 	%fd224, %fd85, %fd102, %fd224;
	fma.rn.f64 	%fd223, %fd87, %fd102, %fd223;
	fma.rn.f64 	%fd222, %fd89, %fd102, %fd222;
$L__BB0_6:
	add.s32 	%r20, %r26, 1;
	setp.eq.s32 	%p5, %r2, %r20;
	@%p5 bra 	$L__BB0_8;
	ld.global.f64 	%fd103, [%rd24+-24];
	sub.f64 	%fd104, %fd1, %fd103;
	ld.global.f64 	%fd105, [%rd24+-16];
	sub.f64 	%fd106, %fd2, %fd105;
	ld.global.f64 	%fd107, [%rd24+-8];
	sub.f64 	%fd108, %fd3, %fd107;
	mul.f64 	%fd109, %fd106, %fd106;
	fma.rn.f64 	%fd110, %fd104, %fd104, %fd109;
	fma.rn.f64 	%fd111, %fd108, %fd108, %fd110;
	mul.f64 	%fd112, %fd111, %fd111;
	mul.f64 	%fd113, %fd111, %fd112;
	mul.f64 	%fd114, %fd113, %fd113;
	mul.f64 	%fd115, %fd111, %fd114;
	rcp.rn.f64 	%fd116, %fd115;
	mul.f64 	%fd117, %fd111, %fd113;
	sub.f64 	%fd118, %fd111, %fd117;
	mul.f64 	%fd119, %fd118, 0d4010000000000000;
	fma.rn.f64 	%fd225, %fd119, %fd116, %fd225;
	fma.rn.f64 	%fd120, %fd113, 0dC038000000000000, 0d4048000000000000;
	mul.f64 	%fd121, %fd120, %fd116;
	fma.rn.f64 	%fd224, %fd104, %fd121, %fd224;
	fma.rn.f64 	%fd223, %fd106, %fd121, %fd223;
	fma.rn.f64 	%fd222, %fd108, %fd121, %fd222;
$L__BB0_8:
	add.s32 	%r21, %r26, 2;
	setp.eq.s32 	%p6, %r2, %r21;
	@%p6 bra 	$L__BB0_10;
	ld.global.f64 	%fd122, [%rd24];
	sub.f64 	%fd123, %fd1, %fd122;
	ld.global.f64 	%fd124, [%rd24+8];
	sub.f64 	%fd125, %fd2, %fd124;
	ld.global.f64 	%fd126, [%rd24+16];
	sub.f64 	%fd127, %fd3, %fd126;
	mul.f64 	%fd128, %fd125, %fd125;
	fma.rn.f64 	%fd129, %fd123, %fd123, %fd128;
	fma.rn.f64 	%fd130, %fd127, %fd127, %fd129;
	mul.f64 	%fd131, %fd130, %fd130;
	mul.f64 	%fd132, %fd130, %fd131;
	mul.f64 	%fd133, %fd132, %fd132;
	mul.f64 	%fd134, %fd130, %fd133;
	rcp.rn.f64 	%fd135, %fd134;
	mul.f64 	%fd136, %fd130, %fd132;
	sub.f64 	%fd137, %fd130, %fd136;
	mul.f64 	%fd138, %fd137, 0d4010000000000000;
	fma.rn.f64 	%fd225, %fd138, %fd135, %fd225;
	fma.rn.f64 	%fd139, %fd132, 0dC038000000000000, 0d4048000000000000;
	mul.f64 	%fd140, %fd139, %fd135;
	fma.rn.f64 	%fd224, %fd123, %fd140, %fd224;
	fma.rn.f64 	%fd223, %fd125, %fd140, %fd223;
	fma.rn.f64 	%fd222, %fd127, %fd140, %fd222;
$L__BB0_10:
	add.s32 	%r22, %r26, 3;
	setp.eq.s32 	%p7, %r2, %r22;
	@%p7 bra 	$L__BB0_12;
	ld.global.f64 	%fd141, [%rd24+24];
	sub.f64 	%fd142, %fd1, %fd141;
	ld.global.f64 	%fd143, [%rd24+32];
	sub.f64 	%fd144, %fd2, %fd143;
	ld.global.f64 	%fd145, [%rd24+40];
	sub.f64 	%fd146, %fd3, %fd145;
	mul.f64 	%fd147, %fd144, %fd144;
	fma.rn.f64 	%fd148, %fd142, %fd142, %fd147;
	fma.rn.f64 	%fd149, %fd146, %fd146, %fd148;
	mul.f64 	%fd150, %fd149, %fd149;
	mul.f64 	%fd151, %fd149, %fd150;
	mul.f64 	%fd152, %fd151, %fd151;
	mul.f64 	%fd153, %fd149, %fd152;
	rcp.rn.f64 	%fd154, %fd153;
	mul.f64 	%fd155, %fd149, %fd151;
	sub.f64 	%fd156, %fd149, %fd155;
	mul.f64 	%fd157, %fd156, 0d4010000000000000;
	fma.rn.f64 	%fd225, %fd157, %fd154, %fd225;
	fma.rn.f64 	%fd158, %fd151, 0dC038000000000000, 0d4048000000000000;
	mul.f64 	%fd159, %fd158, %fd154;
	fma.rn.f64 	%fd224, %fd142, %fd159, %fd224;
	fma.rn.f64 	%fd223, %fd144, %fd159, %fd223;
	fma.rn.f64 	%fd222, %fd146, %fd159, %fd222;
$L__BB0_12:
	add.s32 	%r26, %r26, 4;
	add.s32 	%r25, %r25, 4;
	add.s64 	%rd24, %rd24, 96;
	and.b32  	%r28, %r3, 2147483644;
	setp.ne.s32 	%p8, %r26, %r28;
	@%p8 bra 	$L__BB0_4;
$L__BB0_13:
	and.b32  	%r11, %r3, 3;
	setp.eq.s32 	%p9, %r11, 0;
	@%p9 bra 	$L__BB0_23;
	setp.eq.s32 	%p10, %r11, 1;
	@%p10 bra 	$L__BB0_20;
	setp.eq.s32 	%p11, %r2, %r28;
	@%p11 bra 	$L__BB0_17;
	mul.wide.u32 	%rd14, %r28, 24;
	add.s64 	%rd15, %rd1, %rd14;
	ld.global.f64 	%fd161, [%rd15];
	sub.f64 	%fd162, %fd1, %fd161;
	ld.global.f64 	%fd163, [%rd15+8];
	sub.f64 	%fd164, %fd2, %fd163;
	ld.global.f64 	%fd165, [%rd15+16];
	sub.f64 	%fd166, %fd3, %fd165;
	mul.f64 	%fd167, %fd164, %fd164;
	fma.rn.f64 	%fd168, %fd162, %fd162, %fd167;
	fma.rn.f64 	%fd169, %fd166, %fd166, %fd168;
	mul.f64 	%fd170, %fd169, %fd169;
	mul.f64 	%fd171, %fd169, %fd170;
	mul.f64 	%fd172, %fd171, %fd171;
	mul.f64 	%fd173, %fd169, %fd172;
	rcp.rn.f64 	%fd174, %fd173;
	mul.f64 	%fd175, %fd169, %fd171;
	sub.f64 	%fd176, %fd169, %fd175;
	mul.f64 	%fd177, %fd176, 0d4010000000000000;
	fma.rn.f64 	%fd225, %fd177, %fd174, %fd225;
	fma.rn.f64 	%fd178, %fd171, 0dC038000000000000, 0d4048000000000000;
	mul.f64 	%fd179, %fd178, %fd174;
	fma.rn.f64 	%fd224, %fd162, %fd179, %fd224;
	fma.rn.f64 	%fd223, %fd164, %fd179, %fd223;
	fma.rn.f64 	%fd222, %fd166, %fd179, %fd222;
$L__BB0_17:
	add.s32 	%r23, %r28, 1;
	setp.eq.s32 	%p12, %r2, %r23;
	@%p12 bra 	$L__BB0_19;
	mul.wide.u32 	%rd16, %r28, 24;
	add.s64 	%rd17, %rd1, %rd16;
	ld.global.f64 	%fd180, [%rd17+24];
	sub.f64 	%fd181, %fd1, %fd180;
	ld.global.f64 	%fd182, [%rd17+32];
	sub.f64 	%fd183, %fd2, %fd182;
	ld.global.f64 	%fd184, [%rd17+40];
	sub.f64 	%fd185, %fd3, %fd184;
	mul.f64 	%fd186, %fd183, %fd183;
	fma.rn.f64 	%fd187, %fd181, %fd181, %fd186;
	fma.rn.f64 	%fd188, %fd185, %fd185, %fd187;
	mul.f64 	%fd189, %fd188, %fd188;
	mul.f64 	%fd190, %fd188, %fd189;
	mul.f64 	%fd191, %fd190, %fd190;
	mul.f64 	%fd192, %fd188, %fd191;
	rcp.rn.f64 	%fd193, %fd192;
	mul.f64 	%fd194, %fd188, %fd190;
	sub.f64 	%fd195, %fd188, %fd194;
	mul.f64 	%fd196, %fd195, 0d4010000000000000;
	fma.rn.f64 	%fd225, %fd196, %fd193, %fd225;
	fma.rn.f64 	%fd197, %fd190, 0dC038000000000000, 0d4048000000000000;
	mul.f64 	%fd198, %fd197, %fd193;
	fma.rn.f64 	%fd224, %fd181, %fd198, %fd224;
	fma.rn.f64 	%fd223, %fd183, %fd198, %fd223;
	fma.rn.f64 	%fd222, %fd185, %fd198, %fd222;
$L__BB0_19:
	add.s32 	%r28, %r28, 2;
$L__BB0_20:
	and.b32  	%r24, %r3, 1;
	setp.eq.b32 	%p13, %r24, 1;
	not.pred 	%p14, %p13;
	@%p14 bra 	$L__BB0_23;
	setp.eq.s32 	%p15, %r2, %r28;
	@%p15 bra 	$L__BB0_23;
	mul.wide.u32 	%rd18, %r28, 24;
	add.s64 	%rd19, %rd1, %rd18;
	ld.global.f64 	%fd199, [%rd19];
	sub.f64 	%fd200, %fd1, %fd199;
	ld.global.f64 	%fd201, [%rd19+8];
	sub.f64 	%fd202, %fd2, %fd201;
	ld.global.f64 	%fd203, [%rd19+16];
	sub.f64 	%fd204, %fd3, %fd203;
	mul.f64 	%fd205, %fd202, %fd202;
	fma.rn.f64 	%fd206, %fd200, %fd200, %fd205;
	fma.rn.f64 	%fd207, %fd204, %fd204, %fd206;
	mul.f64 	%fd208, %fd207, %fd207;
	mul.f64 	%fd209, %fd207, %fd208;
	mul.f64 	%fd210, %fd209, %fd209;
	mul.f64 	%fd211, %fd207, %fd210;
	rcp.rn.f64 	%fd212, %fd211;
	mul.f64 	%fd213, %fd207, %fd209;
	sub.f64 	%fd214, %fd207, %fd213;
	mul.f64 	%fd215, %fd214, 0d4010000000000000;
	fma.rn.f64 	%fd225, %fd215, %fd212, %fd225;
	fma.rn.f64 	%fd216, %fd209, 0dC038000000000000, 0d4048000000000000;
	mul.f64 	%fd217, %fd216, %fd212;
	fma.rn.f64 	%fd224, %fd200, %fd217, %fd224;
	fma.rn.f64 	%fd223, %fd202, %fd217, %fd223;
	fma.rn.f64 	%fd222, %fd204, %fd217, %fd222;
$L__BB0_23:
	ld.param.u64 	%rd23, [_Z32computeAccelerationsPotentialGPUPA3_dS0_Pd_param_0];
	st.global.f64 	[%rd2], %fd225;
	cvta.to.global.u64 	%rd20, %rd23;
	mul.wide.s32 	%rd21, %r2, 24;
	add.s64 	%rd22, %rd20, %rd21;
	st.global.f64 	[%rd22], %fd224;
	st.global.f64 	[%rd22+8], %fd223;
	st.global.f64 	[%rd22+16], %fd222;
$L__BB0_24:
	ret;

}


// ===== COMPILED SASS (sm_100) =====

	.target	sm_100

	.elftype	@"ET_EXEC"


//--------------------- .note.nv.tkinfo           --------------------------
	.section	.note.nv.tkinfo,"",@"SHT_NOTE"
	.sectionflags	@"SHF_NOTE_NV_TKINFO"
	.tkinfo
        /*0018*/ 	.word	0x00000002
        /*0030*/ 	.string	""
        /*0030*/ 	.string	"ptxas"
        /*0030*/ 	.string	"Cuda compilation tools, release 13.0, V13.0.88"
        /*0030*/ 	.string	"Build cuda_13.0.r13.0/compiler.36424714_0"
        /*0030*/ 	.string	"-arch sm_100 -m 64 "



//--------------------- .note.nv.cuinfo           --------------------------
	.section	.note.nv.cuinfo,"",@"SHT_NOTE"
	.sectionflags	@"SHF_NOTE_NV_CUINFO"
        /*0018*/ 	.short	0x0002
        /*001a*/ 	.short	0x0064
        /*001c*/ 	.short	0x0082
	.zero		2


//--------------------- .nv.info                  --------------------------
	.section	.nv.info,"",@"SHT_CUDA_INFO"
	.align	4


	//----- nvinfo : EIATTR_REGCOUNT
	.align		4
        /*0000*/ 	.byte	0x04, 0x2f
        /*0002*/ 	.short	(.L_2 - .L_1)
	.align		4
.L_1:
        /*0004*/ 	.word	index@(_Z32computeAccelerationsPotentialGPUPA3_dS0_Pd)
        /*0008*/ 	.word	0x0000002c


	//----- nvinfo : EIATTR_FRAME_SIZE
	.align		4
.L_2:
        /*000c*/ 	.byte	0x04, 0x11
        /*000e*/ 	.short	(.L_4 - .L_3)
	.align		4
.L_3:
        /*0010*/ 	.word	index@($__internal_0_$__cuda_sm20_dblrcp_rn_slowpath_v3)
        /*0014*/ 	.word	0x00000000


	//----- nvinfo : EIATTR_FRAME_SIZE
	.align		4
.L_4:
        /*0018*/ 	.byte	0x04, 0x11
        /*001a*/ 	.short	(.L_6 - .L_5)
	.align		4
.L_5:
        /*001c*/ 	.word	index@(_Z32computeAccelerationsPotentialGPUPA3_dS0_Pd)
        /*0020*/ 	.word	0x00000000


	//----- nvinfo : EIATTR_MIN_STACK_SIZE
	.align		4
.L_6:
        /*0024*/ 	.byte	0x04, 0x12
        /*0026*/ 	.short	(.L_8 - .L_7)
	.align		4
.L_7:
        /*0028*/ 	.word	index@(_Z32computeAccelerationsPotentialGPUPA3_dS0_Pd)
        /*002c*/ 	.word	0x00000000
.L_8:


//--------------------- .nv.compat                --------------------------
	.section	.nv.compat,"",@"SHT_CUDA_COMPAT_INFO"
	.align	4
        /*0000*/ 	.byte	0x02, 0x09, 0x00, 0x00, 0x02, 0x02, 0x01, 0x00, 0x02, 0x05, 0x05, 0x00, 0x03, 0x07, 0x01, 0x01
        /*0010*/ 	.byte	0x02, 0x03, 0x00, 0x00, 0x02, 0x06, 0x01, 0x00, 0x04, 0x0b, 0x08, 0x00, 0x01, 0x00, 0x00, 0x00
        /*0020*/ 	.byte	0x00, 0x00, 0x00, 0x00


//--------------------- .nv.info._Z32computeAccelerationsPotentialGPUPA3_dS0_Pd --------------------------
	.section	.nv.info._Z32computeAccelerationsPotentialGPUPA3_dS0_Pd,"",@"SHT_CUDA_INFO"
	.sectionflags	@""
	.align	4


	//----- nvinfo : EIATTR_CUDA_API_VERSION
	.align		4
        /*0000*/ 	.byte	0x04, 0x37
        /*0002*/ 	.short	(.L_10 - .L_9)
.L_9:
        /*0004*/ 	.word	0x00000082


	//----- nvinfo : EIATTR_KPARAM_INFO
	.align		4
.L_10:
        /*0008*/ 	.byte	0x04, 0x17
        /*000a*/ 	.short	(.L_12 - .L_11)
.L_11:
        /*000c*/ 	.word	0x00000000
        /*0010*/ 	.short	0x0002
        /*0012*/ 	.short	0x0010
        /*0014*/ 	.byte	0x00, 0xf5, 0x21, 0x00


	//----- nvinfo : EIATTR_KPARAM_INFO
	.align		4
.L_12:
        /*0018*/ 	.byte	0x04, 0x17
        /*001a*/ 	.short	(.L_14 - .L_13)
.L_13:
        /*001c*/ 	.word	0x00000000
        /*0020*/ 	.short	0x0001
        /*0022*/ 	.short	0x0008
        /*0024*/ 	.byte	0x00, 0xf5, 0x21, 0x00


	//----- nvinfo : EIATTR_KPARAM_INFO
	.align		4
.L_14:
        /*0028*/ 	.byte	0x04, 0x17
        /*002a*/ 	.short	(.L_16 - .L_15)
.L_15:
        /*002c*/ 	.word	0x00000000
        /*0030*/ 	.short	0x0000
        /*0032*/ 	.short	0x0000
        /*0034*/ 	.byte	0x00, 0xf5, 0x21, 0x00


	//----- nvinfo : EIATTR_SPARSE_MMA_MASK
	.align		4
.L_16:
        /*0038*/ 	.byte	0x03, 0x50
        /*003a*/ 	.short	0x0000


	//----- nvinfo : EIATTR_MAXREG_COUNT
	.align		4
        /*003c*/ 	.byte	0x03, 0x1b
        /*003e*/ 	.short	0x00ff


	//----- nvinfo : EIATTR_MERCURY_ISA_VERSION
	.align		4
        /*0040*/ 	.byte	0x03, 0x5f
        /*0042*/ 	.short	0x0101


	//----- nvinfo : EIATTR_VRC_CTA_INIT_COUNT
	.align		4
        /*0044*/ 	.byte	0x02, 0x4a
	.zero		1
	.zero		1


	//----- nvinfo : EIATTR_EXIT_INSTR_OFFSETS
	.align		4
        /*0048*/ 	.byte	0x04, 0x1c
        /*004a*/ 	.short	(.L_18 - .L_17)


	//   ....[0]....
.L_17:
        /*004c*/ 	.word	0x00000090


	//   ....[1]....
        /*0050*/ 	.word	0x00001730


	//----- nvinfo : EIATTR_CRS_STACK_SIZE
	.align		4
.L_18:
        /*0054*/ 	.byte	0x04, 0x1e
        /*0056*/ 	.short	(.L_20 - .L_19)
.L_19:
        /*0058*/ 	.word	0x00000000


	//----- nvinfo : EIATTR_CBANK_PARAM_SIZE
	.align		4
.L_20:
        /*005c*/ 	.byte	0x03, 0x19
        /*005e*/ 	.short	0x0018


	//----- nvinfo : EIATTR_PARAM_CBANK
	.align		4
        /*0060*/ 	.byte	0x04, 0x0a
        /*0062*/ 	.short	(.L_22 - .L_21)
	.align		4
.L_21:
        /*0064*/ 	.word	index@(.nv.constant0._Z32computeAccelerationsPotentialGPUPA3_dS0_Pd)
        /*0068*/ 	.short	0x0380
        /*006a*/ 	.short	0x0018


	//----- nvinfo : EIATTR_SW_WAR
	.align		4
.L_22:
        /*006c*/ 	.byte	0x04, 0x36
        /*006e*/ 	.short	(.L_24 - .L_23)
.L_23:
        /*0070*/ 	.word	0x00000008
.L_24:


//--------------------- .nv.callgraph             --------------------------
	.section	.nv.callgraph,"",@"SHT_CUDA_CALLGRAPH"
	.align	4
	.sectionentsize	8
	.align		4
        /*0000*/ 	.word	0x00000000
	.align		4
        /*0004*/ 	.word	0xffffffff
	.align		4
        /*0008*/ 	.word	0x00000000
	.align		4
        /*000c*/ 	.word	0xfffffffe
	.align		4
        /*0010*/ 	.word	0x00000000
	.align		4
        /*0014*/ 	.word	0xfffffffd
	.align		4
        /*0018*/ 	.word	0x00000000
	.align		4
        /*001c*/ 	.word	0xfffffffc


//--------------------- .nv.constant4             --------------------------
	.section	.nv.constant4,"a",@progbits
	.align	8
	.align		8
.nv.constant4:
        /*0000*/ 	.dword	hN


//--------------------- .text._Z32computeAccelerationsPotentialGPUPA3_dS0_Pd --------------------------
	.section	.text._Z32computeAccelerationsPotentialGPUPA3_dS0_Pd,"ax",@progbits
	.align	128
        .global         _Z32computeAccelerationsPotentialGPUPA3_dS0_Pd
        .type           _Z32computeAccelerationsPotentialGPUPA3_dS0_Pd,@function
        .size           _Z32computeAccelerationsPotentialGPUPA3_dS0_Pd,(.L_x_36 - _Z32computeAccelerationsPotentialGPUPA3_dS0_Pd)
        .other          _Z32computeAccelerationsPotentialGPUPA3_dS0_Pd,@"STO_CUDA_ENTRY STV_DEFAULT"
_Z32computeAccelerationsPotentialGPUPA3_dS0_Pd:
.text._Z32computeAccelerationsPotentialGPUPA3_dS0_Pd:
[----:B------:R-:W-:Y:S08]  /*0000*/  LDC R1, c[0x0][0x37c] ;  /* 0x0000df00ff017b82 */ /* 0x000ff00000000800 */
[----:B------:R-:W0:Y:S01]  /*0010*/  LDC.64 R4, c[0x4][RZ] ;  /* 0x01000000ff047b82 */ /* 0x000e220000000a00 */
[----:B------:R-:W0:Y:S02]  /*0020*/  LDCU.64 UR6, c[0x0][0x358] ;  /* 0x00006b00ff0677ac */ /* 0x000e240008000a00 */
[----:B0-----:R-:W2:Y:S05]  /*0030*/  LDG.E R3, desc[UR6][R4.64] ;  /* 0x0000000604037981 */ /* 0x001eaa000c1e1900 */
[----:B------:R-:W0:Y:S01]  /*0040*/  S2UR UR4, SR_CTAID.X ;  /* 0x00000000000479c3 */ /* 0x000e220000002500 */
[----:B------:R-:W0:Y:S07]  /*0050*/  S2R R17, SR_TID.X ;  /* 0x0000000000117919 */ /* 0x000e2e0000002100 */
[----:B------:R-:W0:Y:S02]  /*0060*/  LDC R2, c[0x0][0x360] ;  /* 0x0000d800ff027b82 */ /* 0x000e240000000800 */
[----:B0-----:R-:W-:-:S05]  /*0070*/  IMAD R2, R2, UR4, R17 ;  /* 0x0000000402027c24 */ /* 0x001fca000f8e0211 */
[----:B--2---:R-:W-:-:S13]  /*0080*/  ISETP.GE.AND P0, PT, R2, R3, PT ;  /* 0x000000030200720c */ /* 0x004fda0003f06270 */
[----:B------:R-:W-:Y:S05]  /*0090*/  @P0 EXIT ;  /* 0x000000000000094d */ /* 0x000fea0003800000 */
[----:B------:R-:W0:Y:S01]  /*00a0*/  LDC.64 R4, c[0x0][0x388] ;  /* 0x0000e200ff047b82 */ /* 0x000e220000000a00 */
[----:B------:R-:W1:Y:S07]  /*00b0*/  S2R R7, SR_CgaCtaId ;  /* 0x0000000000077919 */ /* 0x000e6e0000008800 */
[----:B------:R-:W2:Y:S01]  /*00c0*/  LDC.64 R14, c[0x0][0x390] ;  /* 0x0000e400ff0e7b82 */ /* 0x000ea20000000a00 */
[----:B0-----:R-:W-:-:S05]  /*00d0*/  IMAD.WIDE R4, R2, 0x18, R4 ;  /* 0x0000001802047825 */ /* 0x001fca00078e0204 */
[----:B------:R-:W3:Y:S04]  /*00e0*/  LDG.E.64 R8, desc[UR6][R4.64] ;  /* 0x0000000604087981 */ /* 0x000ee8000c1e1b00 */
[----:B------:R-:W4:Y:S04]  /*00f0*/  LDG.E.64 R10, desc[UR6][R4.64+0x8] ;  /* 0x00000806040a7981 */ /* 0x000f28000c1e1b00 */
[----:B------:R-:W5:Y:S01]  /*0100*/  LDG.E.64 R12, desc[UR6][R4.64+0x10] ;  /* 0x00001006040c7981 */ /* 0x000f62000c1e1b00 */
[----:B------:R-:W-:Y:S01]  /*0110*/  MOV R0, 0x400 ;  /* 0x0000040000007802 */ /* 0x000fe20000000f00 */
[----:B--2---:R-:W-:Y:S01]  /*0120*/  IMAD.WIDE R14, R2, 0x8, R14 ;  /* 0x00000008020e7825 */ /* 0x004fe200078e020e */
[----:B------:R-:W-:-:S02]  /*0130*/  ISETP.GE.AND P0, PT, R3, 0x1, PT ;  /* 0x000000010300780c */ /* 0x000fc40003f06270 */
[----:B------:R-:W-:Y:S02]  /*0140*/  CS2R R18, SRZ ;  /* 0x0000000000127805 */ /* 0x000fe4000001ff00 */
[----:B-1----:R-:W-:Y:S02]  /*0150*/  LEA R0, R7, R0, 0x18 ;  /* 0x0000000007007211 */ /* 0x002fe400078ec0ff */
[----:B------:R-:W-:Y:S01]  /*0160*/  CS2R R20, SRZ ;  /* 0x0000000000147805 */ /* 0x000fe2000001ff00 */
[----:B------:R0:W-:Y:S01]  /*0170*/  STG.E.64 desc[UR6][R14.64], RZ ;  /* 0x000000ff0e007986 */ /* 0x0001e2000c101b06 */
[----:B------:R-:W-:Y:S01]  /*0180*/  CS2R R22, SRZ ;  /* 0x0000000000167805 */ /* 0x000fe2000001ff00 */
[----:B------:R-:W-:Y:S01]  /*0190*/  IMAD R7, R17, 0x18, R0 ;  /* 0x0000001811077824 */ /* 0x000fe200078e0200 */
[----:B------:R-:W-:-:S04]  /*01a0*/  CS2R R16, SRZ ;  /* 0x0000000000107805 */ /* 0x000fc8000001ff00 */
[----:B---3--:R0:W-:Y:S04]  /*01b0*/  STS.64 [R7], R8 ;  /* 0x0000000807007388 */ /* 0x0081e80000000a00 */
[----:B----4-:R0:W-:Y:S04]  /*01c0*/  STS.64 [R7+0x8], R10 ;  /* 0x0000080a07007388 */ /* 0x0101e80000000a00 */
[----:B-----5:R0:W-:Y:S01]  /*01d0*/  STS.64 [R7+0x10], R12 ;  /* 0x0000100c07007388 */ /* 0x0201e20000000a00 */
[----:B------:R-:W-:Y:S05]  /*01e0*/  @!P0 BRA `(.L_x_0) ;  /* 0x0000001400388947 */ /* 0x000fea0003800000 */
[----:B------:R-:W-:Y:S01]  /*01f0*/  ISETP.GE.U32.AND P0, PT, R3, 0x4, PT ;  /* 0x000000040300780c */ /* 0x000fe20003f06070 */
[----:B------:R-:W-:Y:S01]  /*0200*/  IMAD.MOV.U32 R25, RZ, RZ, RZ ;  /* 0x000000ffff197224 */ /* 0x000fe200078e00ff */
[----:B------:R-:W-:Y:S02]  /*0210*/  CS2R R22, SRZ ;  /* 0x0000000000167805 */ /* 0x000fe4000001ff00 */
[----:B------:R-:W-:Y:S02]  /*0220*/  CS2R R20, SRZ ;  /* 0x0000000000147805 */ /* 0x000fe4000001ff00 */
[----:B------:R-:W-:Y:S02]  /*0230*/  CS2R R18, SRZ ;  /* 0x0000000000127805 */ /* 0x000fe4000001ff00 */
[----:B------:R-:W-:-:S05]  /*0240*/  CS2R R16, SRZ ;  /* 0x0000000000107805 */ /* 0x000fca000001ff00 */
[----:B------:R-:W-:Y:S05]  /*0250*/  @!P0 BRA `(.L_x_1) ;  /* 0x0000000800ec8947 */ /* 0x000fea0003800000 */
[----:B------:R-:W1:Y:S01]  /*0260*/  LDCU.64 UR4, c[0x0][0x388] ;  /* 0x00007100ff0477ac */ /* 0x000e620008000a00 */
[----:B------:R-:W-:Y:S01]  /*0270*/  IMAD.MOV R0, RZ, RZ, -R2 ;  /* 0x000000ffff007224 */ /* 0x000fe200078e0a02 */
[----:B------:R-:W-:Y:S01]  /*0280*/  CS2R R22, SRZ ;  /* 0x0000000000167805 */ /* 0x000fe2000001ff00 */
[----:B-1----:R-:W-:-:S04]  /*0290*/  UIADD3 UR4, UP0, UPT, UR4, 0x30, URZ ;  /* 0x0000003004047890 */ /* 0x002fc8000ff1e0ff */
[----:B------:R-:W-:Y:S02]  /*02a0*/  UIADD3.X UR5, UPT, UPT, URZ, UR5, URZ, UP0, !UPT ;  /* 0x00000005ff057290 */ /* 0x000fe400087fe4ff */
[----:B------:R-:W-:Y:S01]  /*02b0*/  IMAD.U32 R24, RZ, RZ, UR4 ;  /* 0x00000004ff187e24 */ /* 0x000fe2000f8e00ff */
[----:B------:R-:W-:-:S03]  /*02c0*/  UMOV UR4, URZ ;  /* 0x000000ff00047c82 */ /* 0x000fc60008000000 */
[----:B------:R-:W-:-:S07]  /*02d0*/  IMAD.U32 R25, RZ, RZ, UR5 ;  /* 0x00000005ff197e24 */ /* 0x000fce000f8e00ff */
.L_x_18:
[----:B------:R-:W-:Y:S01]  /*02e0*/  ISETP.NE.AND P0, PT, R0, RZ, PT ;  /* 0x000000ff0000720c */ /* 0x000fe20003f05270 */
[----:B------:R-:W-:-:S12]  /*02f0*/  BSSY.RECONVERGENT B1, `(.L_x_2) ;  /* 0x0000028000017945 */ /* 0x000fd80003800200 */
[----:B------:R-:W-:Y:S05]  /*0300*/  @!P0 BRA `(.L_x_3) ;  /* 0x0000000000988947 */ /* 0x000fea0003800000 */
[----:B------:R-:W2:Y:S04]  /*0310*/  LDG.E.64 R32, desc[UR6][R24.64+-0x28] ;  /* 0xffffd80618207981 */ /* 0x000ea8000c1e1b00 */
[----:B------:R-:W3:Y:S04]  /*0320*/  LDG.E.64 R34, desc[UR6][R24.64+-0x30] ;  /* 0xffffd00618227981 */ /* 0x000ee8000c1e1b00 */
[----:B------:R-:W4:Y:S01]  /*0330*/  LDG.E.64 R30, desc[UR6][R24.64+-0x20] ;  /* 0xffffe006181e7981 */ /* 0x000f22000c1e1b00 */
[----:B------:R-:W-:Y:S01]  /*0340*/  BSSY.RECONVERGENT B2, `(.L_x_4) ;  /* 0x0000018000027945 */ /* 0x000fe20003800200 */
[----:B--2---:R-:W-:-:S02]  /*0350*/  DADD R32, R10, -R32 ;  /* 0x000000000a207229 */ /* 0x004fc40000000820 */
[----:B---3--:R-:W-:-:S06]  /*0360*/  DADD R34, R8, -R34 ;  /* 0x0000000008227229 */ /* 0x008fcc0000000822 */
[----:B------:R-:W-:Y:S02]  /*0370*/  DMUL R4, R32, R32 ;  /* 0x0000002020047228 */ /* 0x000fe40000000000 */
[----:B----4-:R-:W-:-:S06]  /*0380*/  DADD R30, R12, -R30 ;  /* 0x000000000c1e7229 */ /* 0x010fcc000000081e */
[----:B------:R-:W-:-:S08]  /*0390*/  DFMA R4, R34, R34, R4 ;  /* 0x000000222204722b */ /* 0x000fd00000000004 */
[----:B------:R-:W-:-:S08]  /*03a0*/  DFMA R28, R30, R30, R4 ;  /* 0x0000001e1e1c722b */ /* 0x000fd00000000004 */
[----:B------:R-:W-:-:S08]  /*03b0*/  DMUL R26, R28, R28 ;  /* 0x0000001c1c1a7228 */ /* 0x000fd00000000000 */
[----:B------:R-:W-:-:S08]  /*03c0*/  DMUL R26, R28, R26 ;  /* 0x0000001a1c1a7228 */ /* 0x000fd00000000000 */
[----:B------:R-:W-:-:S08]  /*03d0*/  DMUL R36, R26, R26 ;  /* 0x0000001a1a247228 */ /* 0x000fd00000000000 */
[----:B------:R-:W-:-:S06]  /*03e0*/  DMUL R36, R28, R36 ;  /* 0x000000241c247228 */ /* 0x000fcc0000000000 */
[----:B------:R-:W0:Y:S04]  /*03f0*/  MUFU.RCP64H R5, R37 ;  /* 0x0000002500057308 */ /* 0x000e280000001800 */
[----:B------:R-:W-:-:S05]  /*0400*/  VIADD R4, R37, 0x300402 ;  /* 0x0030040225047836 */ /* 0x000fca0000000000 */
[----:B------:R-:W-:Y:S01]  /*0410*/  FSETP.GEU.AND P0, PT, |R4|, 5.8789094863358348022e-39, PT ;  /* 0x004004020400780b */ /* 0x000fe20003f0e200 */
[----:B0-----:R-:W-:-:S08]  /*0420*/  DFMA R6, -R36, R4, 1 ;  /* 0x3ff000002406742b */ /* 0x001fd00000000104 */
[----:B------:R-:W-:-:S08]  /*0430*/  DFMA R6, R6, R6, R6 ;  /* 0x000000060606722b */ /* 0x000fd00000000006 */
[----:B------:R-:W-:-:S08]  /*0440*/  DFMA R6, R4, R6, R4 ;  /* 0x000000060406722b */ /* 0x000fd00000000004 */
[----:B------:R-:W-:-:S08]  /*0450*/  DFMA R38, -R36, R6, 1 ;  /* 0x3ff000002426742b */ /* 0x000fd00000000106 */
[----:B------:R-:W-:Y:S01]  /*0460*/  DFMA R38, R6, R38, R6 ;  /* 0x000000260626722b */ /* 0x000fe20000000006 */
[----:B------:R-:W-:Y:S10]  /*0470*/  @P0 BRA `(.L_x_5) ;  /* 0x0000000000100947 */ /* 0x000ff40003800000 */
[----:B------:R-:W-:Y:S02]  /*0480*/  LOP3.LUT R6, R37, 0x7fffffff, RZ, 0xc0, !PT ;  /* 0x7fffffff25067812 */ /* 0x000fe400078ec0ff */
[----:B------:R-:W-:-:S03]  /*0490*/  MOV R4, 0x4c0 ;  /* 0x000004c000047802 */ /* 0x000fc60000000f00 */
[----:B------:R-:W-:-:S07]  /*04a0*/  VIADD R6, R6, 0xfff00000 ;  /* 0xfff0000006067836 */ /* 0x000fce0000000000 */
[----:B------:R-:W-:Y:S05]  /*04b0*/  CALL.REL.NOINC `($__internal_0_$__cuda_sm20_dblrcp_rn_slowpath_v3) ;  /* 0x0000001000a07944 */ /* 0x000fea0003c00000 */
.L_x_5:
[----:B------:R-:W-:Y:S05]  /*04c0*/  BSYNC.RECONVERGENT B2 ;  /* 0x0000000000027941 */ /* 0x000fea0003800200 */
.L_x_4:
[----:B------:R-:W-:Y:S01]  /*04d0*/  IMAD.MOV.U32 R4, RZ, RZ, 0x0 ;  /* 0x00000000ff047424 */ /* 0x000fe200078e00ff */
[----:B------:R-:W-:Y:S01]  /*04e0*/  DFMA R28, -R28, R26, R28 ;  /* 0x0000001a1c1c722b */ /* 0x000fe2000000011c */
[----:B------:R-:W-:-:S06]  /*04f0*/  IMAD.MOV.U32 R5, RZ, RZ, 0x40380000 ;  /* 0x40380000ff057424 */ /* 0x000fcc00078e00ff */
[----:B------:R-:W-:Y:S02]  /*0500*/  DFMA R26, R26, -R4, 48 ;  /* 0x404800001a1a742b */ /* 0x000fe40000000804 */
[----:B------:R-:W-:-:S06]  /*0510*/  DMUL R28, R28, 4 ;  /* 0x401000001c1c7828 */ /* 0x000fcc0000000000 */
[-C--:B------:R-:W-:Y:S02]  /*0520*/  DMUL R26, R26, R38.reuse ;  /* 0x000000261a1a7228 */ /* 0x080fe40000000000 */
[----:B------:R-:W-:-:S06]  /*0530*/  DFMA R22, R28, R38, R22 ;  /* 0x000000261c16722b */ /* 0x000fcc0000000016 */
[-C--:B------:R-:W-:Y:S02]  /*0540*/  DFMA R20, R34, R26.reuse, R20 ;  /* 0x0000001a2214722b */ /* 0x080fe40000000014 */
[-C--:B------:R-:W-:Y:S02]  /*0550*/  DFMA R18, R32, R26.reuse, R18 ;  /* 0x0000001a2012722b */ /* 0x080fe40000000012 */
[----:B------:R-:W-:-:S11]  /*0560*/  DFMA R16, R30, R26, R16 ;  /* 0x0000001a1e10722b */ /* 0x000fd60000000010 */
.L_x_3:
[----:B------:R-:W-:Y:S05]  /*0570*/  BSYNC.RECONVERGENT B1 ;  /* 0x0000000000017941 */ /* 0x000fea0003800200 */
.L_x_2:
[----:B------:R-:W-:Y:S01]  /*0580*/  UIADD3 UR5, UPT, UPT, UR4, 0x1, URZ ;  /* 0x0000000104057890 */ /* 0x000fe2000fffe0ff */
[----:B------:R-:W-:Y:S05]  /*0590*/  BSSY.RECONVERGENT B1, `(.L_x_6) ;  /* 0x0000029000017945 */ /* 0x000fea0003800200 */
[----:B------:R-:W-:-:S13]  /*05a0*/  ISETP.NE.AND P0, PT, R2, UR5, PT ;  /* 0x0000000502007c0c */ /* 0x000fda000bf05270 */
        /* <DEDUP_REMOVED lines=28> */
.L_x_9:
[----:B------:R-:W-:Y:S05]  /*0770*/  BSYNC.RECONVERGENT B2 ;  /* 0x0000000000027941 */ /* 0x000fea0003800200 */
.L_x_8:
        /* <DEDUP_REMOVED lines=10> */
.L_x_7:
[----:B------:R-:W-:Y:S05]  /*0820*/  BSYNC.RECONVERGENT B1 ;  /* 0x0000000000017941 */ /* 0x000fea0003800200 */
.L_x_6:
        /* <DEDUP_REMOVED lines=31> */
.L_x_13:
[----:B------:R-:W-:Y:S05]  /*0a20*/  BSYNC.RECONVERGENT B2 ;  /* 0x0000000000027941 */ /* 0x000fea0003800200 */
.L_x_12:
        /* <DEDUP_REMOVED lines=10> */
.L_x_11:
[----:B------:R-:W-:Y:S05]  /*0ad0*/  BSYNC.RECONVERGENT B1 ;  /* 0x0000000000017941 */ /* 0x000fea0003800200 */
.L_x_10:
        /* <DEDUP_REMOVED lines=31> */
.L_x_17:
[----:B------:R-:W-:Y:S05]  /*0cd0*/  BSYNC.RECONVERGENT B2 ;  /* 0x0000000000027941 */ /* 0x000fea0003800200 */
.L_x_16:
        /* <DEDUP_REMOVED lines=10> */
.L_x_15:
[----:B------:R-:W-:Y:S05]  /*0d80*/  BSYNC.RECONVERGENT B1 ;  /* 0x0000000000017941 */ /* 0x000fea0003800200 */
.L_x_14:
[----:B------:R-:W-:Y:S01]  /*0d90*/  UIADD3 UR4, UPT, UPT, UR4, 0x4, URZ ;  /* 0x0000000404047890 */ /* 0x000fe2000fffe0ff */
[----:B------:R-:W-:Y:S01]  /*0da0*/  LOP3.LUT R4, R3, 0x7ffffffc, RZ, 0xc0, !PT ;  /* 0x7ffffffc03047812 */ /* 0x000fe200078ec0ff */
[----:B------:R-:W-:Y:S01]  /*0db0*/  VIADD R0, R0, 0x4 ;  /* 0x0000000400007836 */ /* 0x000fe20000000000 */
[----:B------:R-:W-:-:S03]  /*0dc0*/  IADD3 R24, P1, PT, R24, 0x60, RZ ;  /* 0x0000006018187810 */ /* 0x000fc60007f3e0ff */
[----:B------:R-:W-:Y:S02]  /*0dd0*/  ISETP.NE.AND P0, PT, R4, UR4, PT ;  /* 0x0000000404007c0c */ /* 0x000fe4000bf05270 */
[----:B------:R-:W-:-:S11]  /*0de0*/  IMAD.X R25, RZ, RZ, R25, P1 ;  /* 0x000000ffff197224 */ /* 0x000fd600008e0619 */
[----:B------:R-:W-:Y:S05]  /*0df0*/  @P0 BRA `(.L_x_18) ;  /* 0xfffffff400380947 */ /* 0x000fea000383ffff */
[----:B------:R-:W-:-:S07]  /*0e00*/  IMAD.MOV.U32 R25, RZ, RZ, R4 ;  /* 0x000000ffff197224 */ /* 0x000fce00078e0004 */
.L_x_1:
[----:B------:R-:W-:-:S13]  /*0e10*/  LOP3.LUT P0, R0, R3, 0x3, RZ, 0xc0, !PT ;  /* 0x0000000303007812 */ /* 0x000fda000780c0ff */
[----:B------:R-:W-:Y:S05]  /*0e20*/  @!P0 BRA `(.L_x_0) ;  /* 0x0000000800288947 */ /* 0x000fea0003800000 */
[----:B------:R-:W-:-:S13]  /*0e30*/  ISETP.NE.AND P0, PT, R0, 0x1, PT ;  /* 0x000000010000780c */ /* 0x000fda0003f05270 */
[----:B------:R-:W-:Y:S05]  /*0e40*/  @!P0 BRA `(.L_x_19) ;  /* 0x0000000400688947 */ /* 0x000fea0003800000 */
[----:B------:R-:W-:Y:S01]  /*0e50*/  ISETP.NE.AND P0, PT, R2, R25, PT ;  /* 0x000000190200720c */ /* 0x000fe20003f05270 */
[----:B------:R-:W-:-:S12]  /*0e60*/  BSSY.RECONVERGENT B1, `(.L_x_20) ;  /* 0x000002a000017945 */ /* 0x000fd80003800200 */
[----:B------:R-:W-:Y:S05]  /*0e70*/  @!P0 BRA `(.L_x_21) ;  /* 0x0000000000a08947 */ /* 0x000fea0003800000 */
[----:B------:R-:W1:Y:S02]  /*0e80*/  LDC.64 R4, c[0x0][0x388] ;  /* 0x0000e200ff047b82 */ /* 0x000e640000000a00 */
[----:B-1----:R-:W-:-:S05]  /*0e90*/  IMAD.WIDE.U32 R4, R25, 0x18, R4 ;  /* 0x0000001819047825 */ /* 0x002fca00078e0004 */
[----:B------:R-:W2:Y:S04]  /*0ea0*/  LDG.E.64 R32, desc[UR6][R4.64+0x8] ;  /* 0x0000080604207981 */ /* 0x000ea8000c1e1b00 */
[----:B------:R-:W3:Y:S04]  /*0eb0*/  LDG.E.64 R34, desc[UR6][R4.64] ;  /* 0x0000000604227981 */ /* 0x000ee8000c1e1b00 */
[----:B------:R-:W4:Y:S01]  /*0ec0*/  LDG.E.64 R30, desc[UR6][R4.64+0x10] ;  /* 0x00001006041e7981 */ /* 0x000f22000c1e1b00 */
[----:B------:R-:W-:Y:S01]  /*0ed0*/  BSSY.RECONVERGENT B2, `(.L_x_22) ;  /* 0x0000018000027945 */ /* 0x000fe20003800200 */
[----:B--2---:R-:W-:-:S02]  /*0ee0*/  DADD R32, R10, -R32 ;  /* 0x000000000a207229 */ /* 0x004fc40000000820 */
[----:B---3--:R-:W-:-:S06]  /*0ef0*/  DADD R34, R8, -R34 ;  /* 0x0000000008227229 */ /* 0x008fcc0000000822 */
[----:B0-----:R-:W-:Y:S02]  /*0f00*/  DMUL R6, R32, R32 ;  /* 0x0000002020067228 */ /* 0x001fe40000000000 */
        /* <DEDUP_REMOVED lines=20> */
.L_x_23:
[----:B------:R-:W-:Y:S05]  /*1050*/  BSYNC.RECONVERGENT B2 ;  /* 0x0000000000027941 */ /* 0x000fea0003800200 */
.L_x_22:
        /* <DEDUP_REMOVED lines=10> */
.L_x_21:
[----:B------:R-:W-:Y:S05]  /*1100*/  BSYNC.RECONVERGENT B1 ;  /* 0x0000000000017941 */ /* 0x000fea0003800200 */
.L_x_20:
[----:B------:R-:W-:Y:S01]  /*1110*/  VIADD R5, R25, 0x1 ;  /* 0x0000000119057836 */ /* 0x000fe20000000000 */
[----:B------:R-:W-:Y:S04]  /*1120*/  BSSY.RECONVERGENT B1, `(.L_x_24) ;  /* 0x000002b000017945 */ /* 0x000fe80003800200 */
[----:B------:R-:W-:-:S13]  /*1130*/  ISETP.NE.AND P0, PT, R2, R5, PT ;  /* 0x000000050200720c */ /* 0x000fda0003f05270 */
[----:B------:R-:W-:Y:S05]  /*1140*/  @!P0 BRA `(.L_x_25) ;  /* 0x0000000000a08947 */ /* 0x000fea0003800000 */
[----:B------:R-:W0:Y:S02]  /*1150*/  LDC.64 R4, c[0x0][0x388] ;  /* 0x0000e200ff047b82 */ /* 0x000e240000000a00 */
[----:B0-----:R-:W-:-:S05]  /*1160*/  IMAD.WIDE.U32 R6, R25, 0x18, R4 ;  /* 0x0000001819067825 */ /* 0x001fca00078e0004 */
        /* <DEDUP_REMOVED lines=27> */
.L_x_27:
[----:B------:R-:W-:Y:S05]  /*1320*/  BSYNC.RECONVERGENT B2 ;  /* 0x0000000000027941 */ /* 0x000fea0003800200 */
.L_x_26:
        /* <DEDUP_REMOVED lines=10> */
.L_x_25:
[----:B------:R-:W-:Y:S05]  /*13d0*/  BSYNC.RECONVERGENT B1 ;  /* 0x0000000000017941 */ /* 0x000fea0003800200 */
.L_x_24:
[----:B------:R-:W-:-:S07]  /*13e0*/  VIADD R25, R25, 0x2 ;  /* 0x0000000219197836 */ /* 0x000fce0000000000 */
.L_x_19:
[----:B------:R-:W-:Y:S01]  /*13f0*/  LOP3.LUT R3, R3, 0x1, RZ, 0xc0, !PT ;  /* 0x0000000103037812 */ /* 0x000fe200078ec0ff */
[----:B------:R-:W-:Y:S01]  /*1400*/  BSSY.RECONVERGENT B1, `(.L_x_0) ;  /* 0x000002c000017945 */ /* 0x000fe20003800200 */
[----:B------:R-:W-:-:S04]  /*1410*/  ISETP.NE.AND P0, PT, R2, R25, PT ;  /* 0x000000190200720c */ /* 0x000fc80003f05270 */
[----:B------:R-:W-:-:S13]  /*1420*/  ISETP.NE.U32.OR P0, PT, R3, 0x1, !P0 ;  /* 0x000000010300780c */ /* 0x000fda0004705470 */
[----:B------:R-:W-:Y:S05]  /*1430*/  @P0 BRA `(.L_x_28) ;  /* 0x0000000000a00947 */ /* 0x000fea0003800000 */
[----:B------:R-:W1:Y:S02]  /*1440*/  LDC.64 R4, c[0x0][0x388] ;  /* 0x0000e200ff047b82 */ /* 0x000e640000000a00 */
[----:B-1----:R-:W-:-:S05]  /*1450*/  IMAD.WIDE.U32 R4, R25, 0x18, R4 ;  /* 0x0000001819047825 */ /* 0x002fca00078e0004 */
[----:B------:R-:W2:Y:S04]  /*1460*/  LDG.E.64 R24, desc[UR6][R4.64+0x8] ;  /* 0x0000080604187981 */ /* 0x000ea8000c1e1b00 */
[----:B0-----:R-:W3:Y:S04]  /*1470*/  LDG.E.64 R6, desc[UR6][R4.64] ;  /* 0x0000000604067981 */ /* 0x001ee8000c1e1b00 */
        /* <DEDUP_REMOVED lines=25> */
.L_x_30:
[----:B------:R-:W-:Y:S05]  /*1610*/  BSYNC.RECONVERGENT B2 ;  /* 0x0000000000027941 */ /* 0x000fea0003800200 */
.L_x_29:
        /* <DEDUP_REMOVED lines=10> */
.L_x_28:
[----:B------:R-:W-:Y:S05]  /*16c0*/  BSYNC.RECONVERGENT B1 ;  /* 0x0000000000017941 */ /* 0x000fea0003800200 */
.L_x_0:
[----:B------:R-:W1:Y:S01]  /*16d0*/  LDC.64 R4, c[0x0][0x380] ;  /* 0x0000e000ff047b82 */ /* 0x000e620000000a00 */
[----:B------:R-:W-:Y:S01]  /*16e0*/  STG.E.64 desc[UR6][R14.64], R22 ;  /* 0x000000160e007986 */ /* 0x000fe2000c101b06 */
[----:B-1----:R-:W-:-:S05]  /*16f0*/  IMAD.WIDE R2, R2, 0x18, R4 ;  /* 0x0000001802027825 */ /* 0x002fca00078e0204 */
[----:B------:R-:W-:Y:S04]  /*1700*/  STG.E.64 desc[UR6][R2.64], R20 ;  /* 0x0000001402007986 */ /* 0x000fe8000c101b06 */
[----:B------:R-:W-:Y:S04]  /*1710*/  STG.E.64 desc[UR6][R2.64+0x8], R18 ;  /* 0x0000081202007986 */ /* 0x000fe8000c101b06 */
[----:B------:R-:W-:Y:S01]  /*1720*/  STG.E.64 desc[UR6][R2.64+0x10], R16 ;  /* 0x0000101002007986 */ /* 0x000fe2000c101b06 */
[----:B------:R-:W-:Y:S05]  /*1730*/  EXIT ;  /* 0x000000000000794d */ /* 0x000fea0003800000 */
        .weak           $__internal_0_$__cuda_sm20_dblrcp_rn_slowpath_v3
        .type           $__internal_0_$__cuda_sm20_dblrcp_rn_slowpath_v3,@function
        .size           $__internal_0_$__cuda_sm20_dblrcp_rn_slowpath_v3,(.L_x_36 - $__internal_0_$__cuda_sm20_dblrcp_rn_slowpath_v3)
$__internal_0_$__cuda_sm20_dblrcp_rn_slowpath_v3:
[----:B------:R-:W-:Y:S01]  /*1740*/  DSETP.GTU.AND P0, PT, |R36|, +INF , PT ;  /* 0x7ff000002400742a */ /* 0x000fe20003f0c200 */
[----:B------:R-:W-:-:S13]  /*1750*/  BSSY.RECONVERGENT B0, `(.L_x_31) ;  /* 0x0000022000007945 */ /* 0x000fda0003800200 */
[----:B------:R-:W-:Y:S05]  /*1760*/  @P0 BRA `(.L_x_32) ;  /* 0x0000000000780947 */ /* 0x000fea0003800000 */
[----:B------:R-:W-:-:S05]  /*1770*/  LOP3.LUT R5, R37, 0x7fffffff, RZ, 0xc0, !PT ;  /* 0x7fffffff25057812 */ /* 0x000fca00078ec0ff */
[----:B------:R-:W-:-:S05]  /*1780*/  VIADD R7, R5, 0xffffffff ;  /* 0xffffffff05077836 */ /* 0x000fca0000000000 */
[----:B------:R-:W-:-:S13]  /*1790*/  ISETP.GE.U32.AND P0, PT, R7, 0x7fefffff, PT ;  /* 0x7fefffff0700780c */ /* 0x000fda0003f06070 */
[----:B------:R-:W-:Y:S01]  /*17a0*/  @P0 LOP3.LUT R39, R37, 0x7ff00000, RZ, 0x3c, !PT ;  /* 0x7ff0000025270812 */ /* 0x000fe200078e3cff */
[----:B------:R-:W-:Y:S01]  /*17b0*/  @P0 IMAD.MOV.U32 R38, RZ, RZ, RZ ;  /* 0x000000ffff260224 */ /* 0x000fe200078e00ff */
[----:B------:R-:W-:Y:S06]  /*17c0*/  @P0 BRA `(.L_x_33) ;  /* 0x0000000000680947 */ /* 0x000fec0003800000 */
[----:B------:R-:W-:-:S13]  /*17d0*/  ISETP.GE.U32.AND P0, PT, R5, 0x1000001, PT ;  /* 0x010000010500780c */ /* 0x000fda0003f06070 */
[----:B------:R-:W-:Y:S05]  /*17e0*/  @!P0 BRA `(.L_x_34) ;  /* 0x0000000000348947 */ /* 0x000fea0003800000 */
[----:B------:R-:W-:Y:S02]  /*17f0*/  VIADD R39, R37, 0xc0200000 ;  /* 0xc020000025277836 */ /* 0x000fe40000000000 */
[----:B------:R-:W-:Y:S02]  /*1800*/  IMAD.MOV.U32 R38, RZ, RZ, R36 ;  /* 0x000000ffff267224 */ /* 0x000fe400078e0024 */
[----:B------:R-:W0:Y:S04]  /*1810*/  MUFU.RCP64H R7, R39 ;  /* 0x0000002700077308 */ /* 0x000e280000001800 */
[----:B0-----:R-:W-:-:S08]  /*1820*/  DFMA R40, -R38, R6, 1 ;  /* 0x3ff000002628742b */ /* 0x001fd00000000106 */
[----:B------:R-:W-:-:S08]  /*1830*/  DFMA R40, R40, R40, R40 ;  /* 0x000000282828722b */ /* 0x000fd00000000028 */
[----:B------:R-:W-:-:S08]  /*1840*/  DFMA R40, R6, R40, R6 ;  /* 0x000000280628722b */ /* 0x000fd00000000006 */
[----:B------:R-:W-:-:S08]  /*1850*/  DFMA R6, -R38, R40, 1 ;  /* 0x3ff000002606742b */ /* 0x000fd00000000128 */
[----:B------:R-:W-:-:S08]  /*1860*/  DFMA R6, R40, R6, R40 ;  /* 0x000000062806722b */ /* 0x000fd00000000028 */
[----:B------:R-:W-:-:S08]  /*1870*/  DMUL R6, R6, 2.2250738585072013831e-308 ;  /* 0x0010000006067828 */ /* 0x000fd00000000000 */
[----:B------:R-:W-:-:S08]  /*1880*/  DFMA R36, -R36, R6, 1 ;  /* 0x3ff000002424742b */ /* 0x000fd00000000106 */
[----:B------:R-:W-:-:S08]  /*1890*/  DFMA R36, R36, R36, R36 ;  /* 0x000000242424722b */ /* 0x000fd00000000024 */
[----:B------:R-:W-:Y:S01]  /*18a0*/  DFMA R38, R6, R36, R6 ;  /* 0x000000240626722b */ /* 0x000fe20000000006 */
[----:B------:R-:W-:Y:S10]  /*18b0*/  BRA `(.L_x_33) ;  /* 0x00000000002c7947 */ /* 0x000ff40003800000 */
.L_x_34:
[----:B------:R-:W-:-:S06]  /*18c0*/  DMUL R36, R36, 8.11296384146066816958e+31 ;  /* 0x4690000024247828 */ /* 0x000fcc0000000000 */
[----:B------:R-:W0:Y:S02]  /*18d0*/  MUFU.RCP64H R7, R37 ;  /* 0x0000002500077308 */ /* 0x000e240000001800 */
[----:B0-----:R-:W-:-:S08]  /*18e0*/  DFMA R38, -R36, R6, 1 ;  /* 0x3ff000002426742b */ /* 0x001fd00000000106 */
[----:B------:R-:W-:-:S08]  /*18f0*/  DFMA R38, R38, R38, R38 ;  /* 0x000000262626722b */ /* 0x000fd00000000026 */
[----:B------:R-:W-:-:S08]  /*1900*/  DFMA R38, R6, R38, R6 ;  /* 0x000000260626722b */ /* 0x000fd00000000006 */
[----:B------:R-:W-:-:S08]  /*1910*/  DFMA R6, -R36, R38, 1 ;  /* 0x3ff000002406742b */ /* 0x000fd00000000126 */
[----:B------:R-:W-:-:S08]  /*1920*/  DFMA R6, R38, R6, R38 ;  /* 0x000000062606722b */ /* 0x000fd00000000026 */
[----:B------:R-:W-:Y:S01]  /*1930*/  DMUL R38, R6, 8.11296384146066816958e+31 ;  /* 0x4690000006267828 */ /* 0x000fe20000000000 */
[----:B------:R-:W-:Y:S10]  /*1940*/  BRA `(.L_x_33) ;  /* 0x0000000000087947 */ /* 0x000ff40003800000 */
.L_x_32:
[----:B------:R-:W-:Y:S01]  /*1950*/  LOP3.LUT R39, R37, 0x80000, RZ, 0xfc, !PT ;  /* 0x0008000025277812 */ /* 0x000fe200078efcff */
[----:B------:R-:W-:-:S07]  /*1960*/  IMAD.MOV.U32 R38, RZ, RZ, R36 ;  /* 0x000000ffff267224 */ /* 0x000fce00078e0024 */
.L_x_33:
[----:B------:R-:W-:Y:S05]  /*1970*/  BSYNC.RECONVERGENT B0 ;  /* 0x0000000000007941 */ /* 0x000fea0003800200 */
.L_x_31:
[----:B------:R-:W-:-:S04]  /*1980*/  IMAD.MOV.U32 R5, RZ, RZ, 0x0 ;  /* 0x00000000ff057424 */ /* 0x000fc800078e00ff */
[----:B------:R-:W-:Y:S05]  /*1990*/  RET.REL.NODEC R4 `(_Z32computeAccelerationsPotentialGPUPA3_dS0_Pd) ;  /* 0xffffffe404987950 */ /* 0x000fea0003c3ffff */
.L_x_35:
[----:B------:R-:W-:-:S00]  /*19a0*/  BRA `(.L_x_35) ;  /* 0xfffffffc00fc7947 */ /* 0x000fc0000383ffff */
[----:B------:R-:W-:-:S00]  /*19b0*/  NOP ;  /* 0x0000000000007918 */ /* 0x000fc00000000000 */
        /* <DEDUP_REMOVED lines=12> */
.L_x_36:


//--------------------- .nv.shared._Z32computeAccelerationsPotentialGPUPA3_dS0_Pd --------------------------
	.section	.nv.shared._Z32computeAccelerationsPotentialGPUPA3_dS0_Pd,"aw",@nobits
	.sectionflags	@""
	.align	8
.nv.shared._Z32computeAccelerationsPotentialGPUPA3_dS0_Pd:
	.zero		4096


//--------------------- .nv.shared.reserved.0     --------------------------
	.section	.nv.shared.reserved.0,"aw",@nobits
	.weak		__nv_reservedSMEM_offset_0_alias
	.size		__nv_reservedSMEM_offset_0_alias, 0, 64
	.other		__nv_reservedSMEM_offset_0_alias,@"STO_CUDA_RESERVED_SHARED STV_DEFAULT"
__nv_reservedSMEM_offset_0_alias:
	.zero		0
	.zero		64


//--------------------- .nv.global                --------------------------
	.section	.nv.global,"aw",@nobits
	.align	4
.nv.global:
	.type		hN,@object
	.size		hN,(.L_0 - hN)
hN:
	.zero		4
.L_0:


//--------------------- .nv.constant0._Z32computeAccelerationsPotentialGPUPA3_dS0_Pd --------------------------
	.section	.nv.constant0._Z32computeAccelerationsPotentialGPUPA3_dS0_Pd,"a",@progbits
	.sectionflags	@""
	.align	4
.nv.constant0._Z32computeAccelerationsPotentialGPUPA3_dS0_Pd:
	.zero		920


//--------------------- SYMBOLS --------------------------

	.type		.nv.reservedSmem.offset0,@object
	.size		.nv.reservedSmem.offset0,0x4
	.type		.nv.reservedSmem.cap,@object
	.size		.nv.reservedSmem.cap,0x4
